	.headerflags	@"EF_CUDA_TEXMODE_UNIFIED EF_CUDA_64BIT_ADDRESS EF_CUDA_ACCELERATORS EF_CUDA_SM90 EF_CUDA_VIRTUAL_SM(EF_CUDA_SM90)"
	.elftype	@"ET_EXEC"


//--------------------- .nv.info                  --------------------------
	.section	.nv.info,"",@"SHT_CUDA_INFO"
	.align	4


	//----- nvinfo : EIATTR_REGCOUNT
	.align		4
        /*0000*/ 	.byte	0x04, 0x2f
        /*0002*/ 	.short	(.L_1 - .L_0)
	.align		4
.L_0:
        /*0004*/ 	.word	index@(triton_poi_fused__unsafe_index_add_mul_sub_97)
        /*0008*/ 	.word	0x00000022


	//----- nvinfo : EIATTR_MIN_STACK_SIZE
	.align		4
.L_1:
        /*000c*/ 	.byte	0x04, 0x12
        /*000e*/ 	.short	(.L_3 - .L_2)
	.align		4
.L_2:
        /*0010*/ 	.word	index@(triton_poi_fused__unsafe_index_add_mul_sub_97)
        /*0014*/ 	.word	0x00000000


	//----- nvinfo : EIATTR_FRAME_SIZE
	.align		4
.L_3:
        /*0018*/ 	.byte	0x04, 0x11
        /*001a*/ 	.short	(.L_5 - .L_4)
	.align		4
.L_4:
        /*001c*/ 	.word	index@(triton_poi_fused__unsafe_index_add_mul_sub_97)
        /*0020*/ 	.word	0x00000000


	//----- nvinfo : EIATTR_MIN_STACK_SIZE
	.align		4
.L_5:
        /*0024*/ 	.byte	0x04, 0x12
        /*0026*/ 	.short	(.L_7 - .L_6)
	.align		4
.L_6:
        /*0028*/ 	.word	index@(triton_poi_fused__unsafe_index_add_mul_sub_97)
        /*002c*/ 	.word	0x00000000
.L_7:


//--------------------- .nv.info.triton_poi_fused__unsafe_index_add_mul_sub_97 --------------------------
	.section	.nv.info.triton_poi_fused__unsafe_index_add_mul_sub_97,"",@"SHT_CUDA_INFO"
	.sectionflags	@""
	.align	4


	//----- nvinfo : EIATTR_CUDA_API_VERSION
	.align		4
        /*0000*/ 	.byte	0x04, 0x37
        /*0002*/ 	.short	(.L_9 - .L_8)
.L_8:
        /*0004*/ 	.word	0x0000007c


	//----- nvinfo : EIATTR_KPARAM_INFO
	.align		4
.L_9:
        /*0008*/ 	.byte	0x04, 0x17
        /*000a*/ 	.short	(.L_11 - .L_10)
.L_10:
        /*000c*/ 	.word	0x00000000
        /*0010*/ 	.short	0x0006
        /*0012*/ 	.short	0x0030
        /*0014*/ 	.byte	0x00, 0xf0, 0x11, 0x00


	//----- nvinfo : EIATTR_KPARAM_INFO
	.align		4
.L_11:
        /*0018*/ 	.byte	0x04, 0x17
        /*001a*/ 	.short	(.L_13 - .L_12)
.L_12:
        /*001c*/ 	.word	0x00000000
        /*0020*/ 	.short	0x0005
        /*0022*/ 	.short	0x0028
        /*0024*/ 	.byte	0x00, 0xf4, 0x21, 0x00


	//----- nvinfo : EIATTR_KPARAM_INFO
	.align		4
.L_13:
        /*0028*/ 	.byte	0x04, 0x17
        /*002a*/ 	.short	(.L_15 - .L_14)
.L_14:
        /*002c*/ 	.word	0x00000000
        /*0030*/ 	.short	0x0004
        /*0032*/ 	.short	0x0020
        /*0034*/ 	.byte	0x00, 0xf4, 0x21, 0x00


	//----- nvinfo : EIATTR_KPARAM_INFO
	.align		4
.L_15:
        /*0038*/ 	.byte	0x04, 0x17
        /*003a*/ 	.short	(.L_17 - .L_16)
.L_16:
        /*003c*/ 	.word	0x00000000
        /*0040*/ 	.short	0x0003
        /*0042*/ 	.short	0x0018
        /*0044*/ 	.byte	0x00, 0xf4, 0x21, 0x00


	//----- nvinfo : EIATTR_KPARAM_INFO
	.align		4
.L_17:
        /*0048*/ 	.byte	0x04, 0x17
        /*004a*/ 	.short	(.L_19 - .L_18)
.L_18:
        /*004c*/ 	.word	0x00000000
        /*0050*/ 	.short	0x0002
        /*0052*/ 	.short	0x0010
        /*0054*/ 	.byte	0x00, 0xf4, 0x21, 0x00


	//----- nvinfo : EIATTR_KPARAM_INFO
	.align		4
.L_19:
        /*0058*/ 	.byte	0x04, 0x17
        /*005a*/ 	.short	(.L_21 - .L_20)
.L_20:
        /*005c*/ 	.word	0x00000000
        /*0060*/ 	.short	0x0001
        /*0062*/ 	.short	0x0008
        /*0064*/ 	.byte	0x00, 0xf4, 0x21, 0x00


	//----- nvinfo : EIATTR_KPARAM_INFO
	.align		4
.L_21:
        /*0068*/ 	.byte	0x04, 0x17
        /*006a*/ 	.short	(.L_23 - .L_22)
.L_22:
        /*006c*/ 	.word	0x00000000
        /*0070*/ 	.short	0x0000
        /*0072*/ 	.short	0x0000
        /*0074*/ 	.byte	0x00, 0xf4, 0x21, 0x00


	//----- nvinfo : EIATTR_SPARSE_MMA_MASK
	.align		4
.L_23:
        /*0078*/ 	.byte	0x03, 0x50
        /*007a*/ 	.short	0x0000


	//----- nvinfo : EIATTR_MAXREG_COUNT
	.align		4
        /*007c*/ 	.byte	0x03, 0x1b
        /*007e*/ 	.short	0x00ff


	//----- nvinfo : EIATTR_EXIT_INSTR_OFFSETS
	.align		4
        /*0080*/ 	.byte	0x04, 0x1c
        /*0082*/ 	.short	(.L_25 - .L_24)


	//   ....[0]....
.L_24:
        /*0084*/ 	.word	0x00000b40


	//----- nvinfo : EIATTR_REQNTID
	.align		4
.L_25:
        /*0088*/ 	.byte	0x04, 0x10
        /*008a*/ 	.short	(.L_27 - .L_26)
.L_26:
        /*008c*/ 	.word	0x00000080
        /*0090*/ 	.word	0x00000001
        /*0094*/ 	.word	0x00000001


	//----- nvinfo : EIATTR_CBANK_PARAM_SIZE
	.align		4
.L_27:
        /*0098*/ 	.byte	0x03, 0x19
        /*009a*/ 	.short	0x0034


	//----- nvinfo : EIATTR_PARAM_CBANK
	.align		4
        /*009c*/ 	.byte	0x04, 0x0a
        /*009e*/ 	.short	(.L_29 - .L_28)
	.align		4
.L_28:
        /*00a0*/ 	.word	index@(.nv.constant0.triton_poi_fused__unsafe_index_add_mul_sub_97)
        /*00a4*/ 	.short	0x0210
        /*00a6*/ 	.short	0x0034


	//----- nvinfo : EIATTR_SW_WAR
	.align		4
.L_29:
        /*00a8*/ 	.byte	0x04, 0x36
        /*00aa*/ 	.short	(.L_31 - .L_30)
.L_30:
        /*00ac*/ 	.word	0x00000008
.L_31:


//--------------------- .nv.callgraph             --------------------------
	.section	.nv.callgraph,"",@"SHT_CUDA_CALLGRAPH"
	.align	4
	.sectionentsize	8
	.align		4
        /*0000*/ 	.word	0x00000000
	.align		4
        /*0004*/ 	.word	0xffffffff
	.align		4
        /*0008*/ 	.word	0x00000000
	.align		4
        /*000c*/ 	.word	0xfffffffe
	.align		4
        /*0010*/ 	.word	0x00000000
	.align		4
        /*0014*/ 	.word	0xfffffffd
	.align		4
        /*0018*/ 	.word	0x00000000
	.align		4
        /*001c*/ 	.word	0xfffffffc


//--------------------- .text.triton_poi_fused__unsafe_index_add_mul_sub_97 --------------------------
	.section	.text.triton_poi_fused__unsafe_index_add_mul_sub_97,"ax",@progbits
	.align	128
        .global         triton_poi_fused__unsafe_index_add_mul_sub_97
        .type           triton_poi_fused__unsafe_index_add_mul_sub_97,@function
        .size           triton_poi_fused__unsafe_index_add_mul_sub_97,(.L_x_1 - triton_poi_fused__unsafe_index_add_mul_sub_97)
        .other          triton_poi_fused__unsafe_index_add_mul_sub_97,@"STO_CUDA_ENTRY STV_DEFAULT"
triton_poi_fused__unsafe_index_add_mul_sub_97:
.text.triton_poi_fused__unsafe_index_add_mul_sub_97:
[----:B------:R-:W-:Y:S01]  /*0000*/  LDC R1, c[0x0][0x28] ;  /* 0x00000a00ff017b82 */ /* 0x000fe20000000800 */
[----:B------:R-:W1:Y:S07]  /*0010*/  S2R R0, SR_TID.X ;  /* 0x0000000000007919 */ /* 0x000e6e0000002100 */
[----:B------:R-:W2:Y:S01]  /*0020*/  LDC.64 R4, c[0x0][0x210] ;  /* 0x00008400ff047b82 */ /* 0x000ea20000000a00 */
[----:B------:R-:W-:Y:S01]  /*0030*/  ULDC.64 UR4, c[0x0][0x208] ;  /* 0x0000820000047ab9 */ /* 0x000fe20000000a00 */
[----:B------:R-:W-:Y:S01]  /*0040*/  ULDC.64 UR6, c[0x0][0x220] ;  /* 0x0000880000067ab9 */ /* 0x000fe20000000a00 */
[----:B------:R-:W3:Y:S05]  /*0050*/  S2R R3, SR_CTAID.X ;  /* 0x0000000000037919 */ /* 0x000eea0000002500 */
[----:B------:R-:W4:Y:S01]  /*0060*/  LDC.64 R26, c[0x0][0x218] ;  /* 0x00008600ff1a7b82 */ /* 0x000f220000000a00 */
[----:B-1----:R-:W-:Y:S01]  /*0070*/  IMAD.SHL.U32 R0, R0, 0x4, RZ ;  /* 0x0000000400007824 */ /* 0x002fe200078e00ff */
[----:B---3--:R-:W-:-:S04]  /*0080*/  SHF.R.S32.HI R18, RZ, 0x15, R3 ;  /* 0x00000015ff127819 */ /* 0x008fc80000011403 */
[----:B------:R-:W-:Y:S02]  /*0090*/  LOP3.LUT R0, R0, 0x1fc, RZ, 0xc0, !PT ;  /* 0x000001fc00007812 */ /* 0x000fe400078ec0ff */
[----:B------:R-:W-:-:S03]  /*00a0*/  SGXT R18, R18, 0x1 ;  /* 0x000000011212781a */ /* 0x000fc60000000200 */
[----:B------:R-:W-:-:S04]  /*00b0*/  IMAD R3, R3, 0x400, R0 ;  /* 0x0000040003037824 */ /* 0x000fc800078e0200 */
[----:B------:R-:W-:Y:S01]  /*00c0*/  VIADD R17, R3, 0x200 ;  /* 0x0000020003117836 */ /* 0x000fe20000000000 */
[----:B------:R-:W-:-:S04]  /*00d0*/  SHF.R.S32.HI R0, RZ, 0x1f, R3 ;  /* 0x0000001fff007819 */ /* 0x000fc80000011403 */
[----:B------:R-:W-:Y:S02]  /*00e0*/  LEA.HI R6, R18, R17, RZ, 0x5 ;  /* 0x0000001112067211 */ /* 0x000fe400078f28ff */
[----:B------:R-:W-:Y:S02]  /*00f0*/  LEA.HI R0, R0, R3, RZ, 0x5 ;  /* 0x0000000300007211 */ /* 0x000fe400078f28ff */
[----:B------:R-:W-:Y:S02]  /*0100*/  SHF.R.S32.HI R6, RZ, 0x5, R6 ;  /* 0x00000005ff067819 */ /* 0x000fe40000011406 */
[----:B------:R-:W-:Y:S02]  /*0110*/  SHF.R.S32.HI R2, RZ, 0x5, R0 ;  /* 0x00000005ff027819 */ /* 0x000fe40000011400 */
[----:B------:R-:W-:Y:S02]  /*0120*/  LEA.HI R8, R6, R6, RZ, 0x5 ;  /* 0x0000000606087211 */ /* 0x000fe400078f28ff */
[----:B------:R-:W-:-:S02]  /*0130*/  LEA.HI R7, R2, R2, RZ, 0x5 ;  /* 0x0000000202077211 */ /* 0x000fc400078f28ff */
[----:B------:R-:W-:Y:S02]  /*0140*/  LOP3.LUT R9, R8, 0xffffffe0, RZ, 0xc0, !PT ;  /* 0xffffffe008097812 */ /* 0x000fe400078ec0ff */
[----:B------:R-:W-:Y:S02]  /*0150*/  LOP3.LUT R7, R7, 0xffffffe0, RZ, 0xc0, !PT ;  /* 0xffffffe007077812 */ /* 0x000fe400078ec0ff */
[----:B------:R-:W-:Y:S01]  /*0160*/  LOP3.LUT R16, R0, 0xffffffe0, RZ, 0xc0, !PT ;  /* 0xffffffe000107812 */ /* 0x000fe200078ec0ff */
[----:B------:R-:W-:Y:S02]  /*0170*/  IMAD.IADD R9, R6, 0x1, -R9 ;  /* 0x0000000106097824 */ /* 0x000fe400078e0a09 */
[----:B------:R-:W-:Y:S02]  /*0180*/  IMAD.IADD R7, R2, 0x1, -R7 ;  /* 0x0000000102077824 */ /* 0x000fe400078e0a07 */
[--C-:B--2---:R-:W-:Y:S02]  /*0190*/  IMAD.WIDE R10, R9, 0x8, R4.reuse ;  /* 0x00000008090a7825 */ /* 0x104fe400078e0204 */
[----:B------:R-:W1:Y:S02]  /*01a0*/  LDC.64 R8, c[0x0][0x228] ;  /* 0x00008a00ff087b82 */ /* 0x000e640000000a00 */
[----:B------:R-:W-:-:S02]  /*01b0*/  IMAD.WIDE R20, R7, 0x8, R4 ;  /* 0x0000000807147825 */ /* 0x000fc400078e0204 */
[----:B------:R-:W2:Y:S02]  /*01c0*/  LDG.E.EL.64 R10, desc[UR4][R10.64] ;  /* 0x000000040a0a7981 */ /* 0x000ea4000c2e1b00 */
[----:B------:R-:W-:Y:S02]  /*01d0*/  IMAD.IADD R16, R3, 0x1, -R16 ;  /* 0x0000000103107824 */ /* 0x000fe400078e0a10 */
[----:B------:R-:W3:Y:S02]  /*01e0*/  LDG.E.EL.64 R20, desc[UR4][R20.64] ;  /* 0x0000000414147981 */ /* 0x000ee4000c2e1b00 */
[----:B----4-:R-:W-:-:S06]  /*01f0*/  IMAD.WIDE R12, R16, 0x8, R26 ;  /* 0x00000008100c7825 */ /* 0x010fcc00078e021a */
[----:B------:R-:W4:Y:S01]  /*0200*/  LDG.E.EL.128 R12, desc[UR4][R12.64] ;  /* 0x000000040c0c7981 */ /* 0x000f22000c2e1d00 */
[----:B-1----:R-:W-:-:S06]  /*0210*/  IMAD.WIDE R4, R16, 0x8, R8 ;  /* 0x0000000810047825 */ /* 0x002fcc00078e0208 */
[----:B------:R-:W5:Y:S01]  /*0220*/  LDG.E.EL.128 R4, desc[UR4][R4.64] ;  /* 0x0000000404047981 */ /* 0x000f62000c2e1d00 */
[----:B------:R-:W-:-:S05]  /*0230*/  VIADD R25, R3, 0x2 ;  /* 0x0000000203197836 */ /* 0x000fca0000000000 */
[----:B------:R-:W-:-:S04]  /*0240*/  LEA.HI R0, R18, R25, RZ, 0x5 ;  /* 0x0000001912007211 */ /* 0x000fc800078f28ff */
[----:B------:R-:W-:-:S05]  /*0250*/  LOP3.LUT R0, R0, 0xffffffe0, RZ, 0xc0, !PT ;  /* 0xffffffe000007812 */ /* 0x000fca00078ec0ff */
[----:B------:R-:W-:Y:S01]  /*0260*/  IMAD.IADD R25, R25, 0x1, -R0 ;  /* 0x0000000119197824 */ /* 0x000fe200078e0a00 */
[----:B------:R-:W-:-:S04]  /*0270*/  LEA.HI R17, R18, R17, RZ, 0xa ;  /* 0x0000001112117211 */ /* 0x000fc800078f50ff */
[----:B------:R-:W-:Y:S02]  /*0280*/  SHF.R.S32.HI R17, RZ, 0xa, R17 ;  /* 0x0000000aff117819 */ /* 0x000fe40000011411 */
[----:B--2---:R-:W-:-:S04]  /*0290*/  SHF.R.U32.HI R23, RZ, 0x1b, R11 ;  /* 0x0000001bff177819 */ /* 0x004fc8000001160b */
[----:B------:R-:W-:Y:S02]  /*02a0*/  LOP3.LUT R23, R23, 0x10, RZ, 0xc0, !PT ;  /* 0x0000001017177812 */ /* 0x000fe400078ec0ff */
[----:B---3--:R-:W-:Y:S02]  /*02b0*/  SHF.R.U32.HI R19, RZ, 0x1b, R21 ;  /* 0x0000001bff137819 */ /* 0x008fe40000011615 */
[----:B------:R-:W-:Y:S02]  /*02c0*/  IADD3 R2, P1, R10, R23, RZ ;  /* 0x000000170a027210 */ /* 0x000fe40007f3e0ff */
[----:B------:R-:W-:-:S03]  /*02d0*/  LOP3.LUT R19, R19, 0x10, RZ, 0xc0, !PT ;  /* 0x0000001013137812 */ /* 0x000fc600078ec0ff */
[----:B------:R-:W-:Y:S01]  /*02e0*/  IMAD.X R11, RZ, RZ, R11, P1 ;  /* 0x000000ffff0b7224 */ /* 0x000fe200008e060b */
[----:B------:R-:W-:Y:S02]  /*02f0*/  IADD3 R19, P0, R20, R19, RZ ;  /* 0x0000001314137210 */ /* 0x000fe40007f1e0ff */
[----:B----4-:R-:W-:Y:S02]  /*0300*/  SHF.R.U32.HI R28, RZ, 0x19, R13 ;  /* 0x00000019ff1c7819 */ /* 0x010fe4000001160d */
[----:B------:R-:W-:Y:S01]  /*0310*/  SHF.L.U64.HI R0, R2, 0x6, R11 ;  /* 0x0000000602007819 */ /* 0x000fe2000001020b */
[----:B------:R-:W-:Y:S01]  /*0320*/  IMAD.X R20, RZ, RZ, R21, P0 ;  /* 0x000000ffff147224 */ /* 0x000fe200000e0615 */
[----:B------:R-:W-:Y:S01]  /*0330*/  LEA R29, P0, R12, UR6, 0x2 ;  /* 0x000000060c1d7c11 */ /* 0x000fe2000f8010ff */
[----:B------:R-:W-:Y:S01]  /*0340*/  IMAD.SHL.U32 R2, R2, 0x40, RZ ;  /* 0x0000004002027824 */ /* 0x000fe200078e00ff */
[----:B------:R-:W-:Y:S02]  /*0350*/  LOP3.LUT R28, R28, 0x40, RZ, 0xc0, !PT ;  /* 0x000000401c1c7812 */ /* 0x000fe400078ec0ff */
[----:B------:R-:W-:-:S02]  /*0360*/  LEA.HI.X R13, R12, UR7, R13, 0x2, P0 ;  /* 0x000000070c0d7c11 */ /* 0x000fc400080f140d */
[----:B------:R-:W-:Y:S01]  /*0370*/  IADD3 R22, P2, P3, R2, R29, R28 ;  /* 0x0000001d02167210 */ /* 0x000fe20007b5e01c */
[C---:B------:R-:W-:Y:S01]  /*0380*/  IMAD.SHL.U32 R10, R19.reuse, 0x40, RZ ;  /* 0x00000040130a7824 */ /* 0x040fe200078e00ff */
[----:B------:R-:W-:Y:S02]  /*0390*/  SHF.L.U64.HI R11, R19, 0x6, R20 ;  /* 0x00000006130b7819 */ /* 0x000fe40000010214 */
[----:B------:R-:W-:Y:S02]  /*03a0*/  IADD3.X R23, R0, R13, RZ, P2, P3 ;  /* 0x0000000d00177210 */ /* 0x000fe400017e64ff */
[----:B------:R-:W-:Y:S02]  /*03b0*/  SHF.R.U32.HI R19, RZ, 0x19, R15 ;  /* 0x00000019ff137819 */ /* 0x000fe4000001160f */
[----:B------:R-:W-:Y:S01]  /*03c0*/  LEA R12, P2, R14, UR6, 0x2 ;  /* 0x000000060e0c7c11 */ /* 0x000fe2000f8410ff */
[----:B------:R-:W-:Y:S01]  /*03d0*/  IMAD.SHL.U32 R20, R17, 0x100, RZ ;  /* 0x0000010011147824 */ /* 0x000fe200078e00ff */
[----:B------:R-:W-:-:S02]  /*03e0*/  IADD3 R28, P0, P1, R10, R29, R28 ;  /* 0x0000001d0a1c7210 */ /* 0x000fc4000791e01c */
[----:B------:R-:W-:Y:S02]  /*03f0*/  LEA.HI R17, R18, R3, RZ, 0xa ;  /* 0x0000000312117211 */ /* 0x000fe400078f50ff */
[----:B------:R-:W-:Y:S02]  /*0400*/  LOP3.LUT R19, R19, 0x40, RZ, 0xc0, !PT ;  /* 0x0000004013137812 */ /* 0x000fe400078ec0ff */
[----:B------:R-:W-:Y:S02]  /*0410*/  LEA.HI.X R14, R14, UR7, R15, 0x2, P2 ;  /* 0x000000070e0e7c11 */ /* 0x000fe400090f140f */
[----:B-----5:R-:W-:Y:S02]  /*0420*/  SHF.R.U32.HI R15, RZ, 0x19, R5 ;  /* 0x00000019ff0f7819 */ /* 0x020fe40000011605 */
[----:B------:R-:W-:Y:S02]  /*0430*/  IADD3 R18, P5, P4, R10, R12, R19 ;  /* 0x0000000c0a127210 */ /* 0x000fe40007cbe013 */
[----:B------:R-:W-:-:S02]  /*0440*/  SHF.R.S32.HI R17, RZ, 0xa, R17 ;  /* 0x0000000aff117819 */ /* 0x000fc40000011411 */
[----:B------:R-:W-:Y:S02]  /*0450*/  IADD3.X R29, R11, R13, RZ, P0, P1 ;  /* 0x0000000d0b1d7210 */ /* 0x000fe400007e24ff */
[----:B------:R-:W-:Y:S02]  /*0460*/  LOP3.LUT R13, R15, 0x40, RZ, 0xc0, !PT ;  /* 0x000000400f0d7812 */ /* 0x000fe400078ec0ff */
[----:B------:R-:W-:Y:S02]  /*0470*/  LEA R15, P0, R4, UR6, 0x2 ;  /* 0x00000006040f7c11 */ /* 0x000fe4000f8010ff */
[----:B------:R-:W-:Y:S01]  /*0480*/  IADD3 R12, P3, P2, R2, R12, R19 ;  /* 0x0000000c020c7210 */ /* 0x000fe20007a7e013 */
[----:B------:R-:W-:Y:S01]  /*0490*/  IMAD.SHL.U32 R21, R17, 0x100, RZ ;  /* 0x0000010011157824 */ /* 0x000fe200078e00ff */
[----:B------:R-:W-:Y:S02]  /*04a0*/  IADD3.X R19, R11, R14, RZ, P5, P4 ;  /* 0x0000000e0b137210 */ /* 0x000fe40002fe84ff */
[----:B------:R-:W-:-:S02]  /*04b0*/  LEA.HI.X R5, R4, UR7, R5, 0x2, P0 ;  /* 0x0000000704057c11 */ /* 0x000fc400080f1405 */
[----:B------:R-:W-:Y:S01]  /*04c0*/  IADD3 R30, P0, P1, R10, R15, R13 ;  /* 0x0000000f0a1e7210 */ /* 0x000fe2000791e00d */
[----:B------:R-:W-:-:S03]  /*04d0*/  IMAD.WIDE R18, R21, 0x4, R18 ;  /* 0x0000000415127825 */ /* 0x000fc600078e0212 */
[----:B------:R-:W-:Y:S02]  /*04e0*/  IADD3.X R31, R11, R5, RZ, P0, P1 ;  /* 0x000000050b1f7210 */ /* 0x000fe400007e24ff */
[----:B------:R-:W-:Y:S01]  /*04f0*/  IADD3 R4, P0, P1, R2, R15, R13 ;  /* 0x0000000f02047210 */ /* 0x000fe2000791e00d */
[----:B------:R1:W2:Y:S01]  /*0500*/  LDG.E.EL R24, desc[UR4][R18.64] ;  /* 0x0000000412187981 */ /* 0x0002a2000c2e1900 */
[----:B------:R-:W-:Y:S01]  /*0510*/  IADD3.X R13, R0, R14, RZ, P3, P2 ;  /* 0x0000000e000d7210 */ /* 0x000fe20001fe44ff */
[----:B------:R-:W-:Y:S01]  /*0520*/  IMAD.WIDE R22, R20, 0x4, R22 ;  /* 0x0000000414167825 */ /* 0x000fe200078e0216 */
[----:B------:R-:W-:-:S03]  /*0530*/  IADD3.X R5, R0, R5, RZ, P0, P1 ;  /* 0x0000000500057210 */ /* 0x000fc600007e24ff */
[C---:B------:R-:W-:Y:S02]  /*0540*/  IMAD.WIDE R12, R20.reuse, 0x4, R12 ;  /* 0x00000004140c7825 */ /* 0x040fe400078e020c */
[----:B------:R-:W3:Y:S01]  /*0550*/  LDG.E.EL R22, desc[UR4][R22.64] ;  /* 0x0000000416167981 */ /* 0x000ee2000c2e1900 */
[----:B-1----:R-:W1:Y:S01]  /*0560*/  LDC.64 R18, c[0x0][0x230] ;  /* 0x00008c00ff127b82 */ /* 0x002e620000000a00 */
[----:B------:R-:W-:-:S04]  /*0570*/  IMAD.WIDE R14, R20, 0x4, R4 ;  /* 0x00000004140e7825 */ /* 0x000fc800078e0204 */
[C---:B------:R-:W-:Y:S01]  /*0580*/  IMAD.WIDE R4, R25.reuse, 0x8, R8 ;  /* 0x0000000819047825 */ /* 0x040fe200078e0208 */
[----:B------:R-:W-:Y:S01]  /*0590*/  SHF.R.U32.HI R8, RZ, 0x19, R7 ;  /* 0x00000019ff087819 */ /* 0x000fe20000011607 */
[----:B------:R-:W3:Y:S04]  /*05a0*/  LDG.E.EL R9, desc[UR4][R14.64] ;  /* 0x000000040e097981 */ /* 0x000ee8000c2e1900 */
[----:B------:R4:W5:Y:S01]  /*05b0*/  LDG.E.EL R23, desc[UR4][R12.64] ;  /* 0x000000040c177981 */ /* 0x000962000c2e1900 */
[----:B------:R-:W-:Y:S01]  /*05c0*/  LOP3.LUT R8, R8, 0x40, RZ, 0xc0, !PT ;  /* 0x0000004008087812 */ /* 0x000fe200078ec0ff */
[----:B----4-:R-:W-:Y:S01]  /*05d0*/  IMAD.WIDE R12, R25, 0x8, R26 ;  /* 0x00000008190c7825 */ /* 0x010fe200078e021a */
[----:B------:R-:W-:-:S04]  /*05e0*/  LEA R25, P0, R6, UR6, 0x2 ;  /* 0x0000000606197c11 */ /* 0x000fc8000f8010ff */
[----:B------:R-:W-:Y:S02]  /*05f0*/  LEA.HI.X R7, R6, UR7, R7, 0x2, P0 ;  /* 0x0000000706077c11 */ /* 0x000fe400080f1407 */
[----:B------:R-:W-:Y:S01]  /*0600*/  IADD3 R14, P0, P1, R10, R25, R8 ;  /* 0x000000190a0e7210 */ /* 0x000fe2000791e008 */
[----:B------:R-:W-:-:S03]  /*0610*/  IMAD.WIDE R28, R21, 0x4, R28 ;  /* 0x00000004151c7825 */ /* 0x000fc600078e021c */
[----:B------:R-:W-:Y:S01]  /*0620*/  IADD3.X R15, R11, R7, RZ, P0, P1 ;  /* 0x000000070b0f7210 */ /* 0x000fe200007e24ff */
[----:B------:R-:W-:Y:S02]  /*0630*/  IMAD.WIDE R30, R21, 0x4, R30 ;  /* 0x00000004151e7825 */ /* 0x000fe400078e021e */
[----:B------:R-:W4:Y:S02]  /*0640*/  LDG.E.EL R28, desc[UR4][R28.64] ;  /* 0x000000041c1c7981 */ /* 0x000f24000c2e1900 */
[----:B-1----:R-:W-:-:S04]  /*0650*/  IMAD.WIDE R18, R16, 0x4, R18 ;  /* 0x0000000410127825 */ /* 0x002fc800078e0212 */
[----:B------:R-:W-:Y:S01]  /*0660*/  IMAD.WIDE R14, R21, 0x4, R14 ;  /* 0x00000004150e7825 */ /* 0x000fe200078e020e */
[----:B------:R-:W-:Y:S01]  /*0670*/  IADD3 R6, P0, P1, R2, R25, R8 ;  /* 0x0000001902067210 */ /* 0x000fe2000791e008 */
[----:B------:R-:W2:Y:S04]  /*0680*/  LDG.E.EL.128 R16, desc[UR4][R18.64] ;  /* 0x0000000412107981 */ /* 0x000ea8000c2e1d00 */
[----:B------:R-:W4:Y:S04]  /*0690*/  LDG.E.EL R29, desc[UR4][R30.64] ;  /* 0x000000041e1d7981 */ /* 0x000f28000c2e1900 */
[----:B------:R-:W2:Y:S01]  /*06a0*/  LDG.E.EL R25, desc[UR4][R14.64] ;  /* 0x000000040e197981 */ /* 0x000ea2000c2e1900 */
[----:B------:R-:W-:-:S03]  /*06b0*/  IADD3.X R7, R0, R7, RZ, P0, P1 ;  /* 0x0000000700077210 */ /* 0x000fc600007e24ff */
[----:B------:R-:W5:Y:S01]  /*06c0*/  LDG.E.EL.128 R12, desc[UR4][R12.64] ;  /* 0x000000040c0c7981 */ /* 0x000f62000c2e1d00 */
[----:B------:R-:W-:-:S05]  /*06d0*/  IMAD.WIDE R6, R20, 0x4, R6 ;  /* 0x0000000414067825 */ /* 0x000fca00078e0206 */
[----:B------:R-:W5:Y:S04]  /*06e0*/  LDG.E.EL R26, desc[UR4][R6.64] ;  /* 0x00000004061a7981 */ /* 0x000f68000c2e1900 */
[----:B------:R-:W5:Y:S01]  /*06f0*/  LDG.E.EL.128 R4, desc[UR4][R4.64] ;  /* 0x0000000404047981 */ /* 0x000f62000c2e1d00 */
[----:B---3--:R-:W-:Y:S01]  /*0700*/  FADD R9, -R22, R9 ;  /* 0x0000000916097221 */ /* 0x008fe20000000100 */
[----:B----4-:R-:W-:-:S04]  /*0710*/  FADD R29, -R28, R29 ;  /* 0x0000001d1c1d7221 */ /* 0x010fc80000000100 */
[C---:B--2---:R-:W-:Y:S01]  /*0720*/  FFMA R8, R16.reuse, R29, R28 ;  /* 0x0000001d10087223 */ /* 0x044fe2000000001c */
[----:B------:R-:W-:Y:S01]  /*0730*/  FFMA R16, R16, R9, R22 ;  /* 0x0000000910107223 */ /* 0x000fe20000000016 */
[--C-:B-----5:R-:W-:Y:S02]  /*0740*/  SHF.R.U32.HI R29, RZ, 0x19, R13.reuse ;  /* 0x00000019ff1d7819 */ /* 0x120fe4000001160d */
[C---:B------:R-:W-:Y:S02]  /*0750*/  LEA R28, P0, R12.reuse, UR6, 0x2 ;  /* 0x000000060c1c7c11 */ /* 0x040fe4000f8010ff */
[----:B------:R-:W-:Y:S02]  /*0760*/  LOP3.LUT R29, R29, 0x40, RZ, 0xc0, !PT ;  /* 0x000000401d1d7812 */ /* 0x000fe400078ec0ff */
[----:B------:R-:W-:Y:S02]  /*0770*/  LEA.HI.X R9, R12, UR7, R13, 0x2, P0 ;  /* 0x000000070c097c11 */ /* 0x000fe400080f140d */
[----:B------:R-:W-:-:S02]  /*0780*/  IADD3 R12, P0, P1, R10, R28, R29 ;  /* 0x0000001c0a0c7210 */ /* 0x000fc4000791e01d */
[----:B------:R-:W-:Y:S02]  /*0790*/  IADD3 R28, P2, P3, R2, R28, R29 ;  /* 0x0000001c021c7210 */ /* 0x000fe40007b5e01d */
[-C--:B------:R-:W-:Y:S02]  /*07a0*/  IADD3.X R13, R11, R9.reuse, RZ, P0, P1 ;  /* 0x000000090b0d7210 */ /* 0x080fe400007e24ff */
[----:B------:R-:W-:Y:S01]  /*07b0*/  IADD3.X R29, R0, R9, RZ, P2, P3 ;  /* 0x00000009001d7210 */ /* 0x000fe200017e64ff */
[----:B------:R-:W-:Y:S01]  /*07c0*/  FADD R9, -R24, R25 ;  /* 0x0000001918097221 */ /* 0x000fe20000000100 */
[----:B------:R-:W-:Y:S01]  /*07d0*/  FADD R26, -R23, R26 ;  /* 0x0000001a171a7221 */ /* 0x000fe20000000100 */
[----:B------:R-:W-:Y:S02]  /*07e0*/  SHF.R.U32.HI R25, RZ, 0x19, R15 ;  /* 0x00000019ff197819 */ /* 0x000fe4000001160f */
[C---:B------:R-:W-:Y:S01]  /*07f0*/  FFMA R9, R17.reuse, R9, R24 ;  /* 0x0000000911097223 */ /* 0x040fe20000000018 */
[----:B------:R-:W-:Y:S01]  /*0800*/  SHF.R.U32.HI R22, RZ, 0x19, R5 ;  /* 0x00000019ff167819 */ /* 0x000fe20000011605 */
[----:B------:R-:W-:Y:S01]  /*0810*/  FFMA R17, R17, R26, R23 ;  /* 0x0000001a11117223 */ /* 0x000fe20000000017 */
[----:B------:R-:W-:-:S02]  /*0820*/  LEA R24, P1, R4, UR6, 0x2 ;  /* 0x0000000604187c11 */ /* 0x000fc4000f8210ff */
[----:B------:R-:W-:Y:S02]  /*0830*/  LEA R23, P0, R14, UR6, 0x2 ;  /* 0x000000060e177c11 */ /* 0x000fe4000f8010ff */
[----:B------:R-:W-:Y:S02]  /*0840*/  LOP3.LUT R25, R25, 0x40, RZ, 0xc0, !PT ;  /* 0x0000004019197812 */ /* 0x000fe400078ec0ff */
[----:B------:R-:W-:Y:S02]  /*0850*/  LOP3.LUT R22, R22, 0x40, RZ, 0xc0, !PT ;  /* 0x0000004016167812 */ /* 0x000fe400078ec0ff */
[----:B------:R-:W-:Y:S02]  /*0860*/  LEA.HI.X R27, R4, UR7, R5, 0x2, P1 ;  /* 0x00000007041b7c11 */ /* 0x000fe400088f1405 */
[----:B------:R-:W-:Y:S02]  /*0870*/  LEA.HI.X R26, R14, UR7, R15, 0x2, P0 ;  /* 0x000000070e1a7c11 */ /* 0x000fe400080f140f */
[----:B------:R-:W-:-:S02]  /*0880*/  IADD3 R4, P2, P3, R10, R23, R25 ;  /* 0x000000170a047210 */ /* 0x000fc40007b5e019 */
[----:B------:R-:W-:Y:S02]  /*0890*/  IADD3 R14, P4, P5, R10, R24, R22 ;  /* 0x000000180a0e7210 */ /* 0x000fe40007d9e016 */
[C---:B------:R-:W-:Y:S02]  /*08a0*/  IADD3.X R5, R11.reuse, R26, RZ, P2, P3 ;  /* 0x0000001a0b057210 */ /* 0x040fe400017e64ff */
[----:B------:R-:W-:Y:S01]  /*08b0*/  IADD3.X R15, R11, R27, RZ, P4, P5 ;  /* 0x0000001b0b0f7210 */ /* 0x000fe200027ea4ff */
[----:B------:R-:W-:Y:S01]  /*08c0*/  IMAD.WIDE R4, R21, 0x4, R4 ;  /* 0x0000000415047825 */ /* 0x000fe200078e0204 */
[----:B------:R-:W-:-:S03]  /*08d0*/  IADD3 R22, P0, P1, R2, R24, R22 ;  /* 0x0000001802167210 */ /* 0x000fc6000791e016 */
[C---:B------:R-:W-:Y:S01]  /*08e0*/  IMAD.WIDE R14, R21.reuse, 0x4, R14 ;  /* 0x00000004150e7825 */ /* 0x040fe200078e020e */
[----:B------:R-:W-:Y:S01]  /*08f0*/  SHF.R.U32.HI R24, RZ, 0x19, R7 ;  /* 0x00000019ff187819 */ /* 0x000fe20000011607 */
[----:B------:R-:W2:Y:S02]  /*0900*/  LDG.E.EL R4, desc[UR4][R4.64] ;  /* 0x0000000404047981 */ /* 0x000ea4000c2e1900 */
[----:B------:R-:W-:-:S04]  /*0910*/  IMAD.WIDE R12, R21, 0x4, R12 ;  /* 0x00000004150c7825 */ /* 0x000fc800078e020c */
[----:B------:R-:W-:Y:S02]  /*0920*/  IMAD.WIDE R28, R20, 0x4, R28 ;  /* 0x00000004141c7825 */ /* 0x000fe400078e021c */
[----:B------:R-:W3:Y:S04]  /*0930*/  LDG.E.EL R12, desc[UR4][R12.64] ;  /* 0x000000040c0c7981 */ /* 0x000ee8000c2e1900 */
[----:B------:R1:W3:Y:S04]  /*0940*/  LDG.E.EL R5, desc[UR4][R14.64] ;  /* 0x000000040e057981 */ /* 0x0002e8000c2e1900 */
[----:B------:R4:W5:Y:S01]  /*0950*/  LDG.E.EL R13, desc[UR4][R28.64] ;  /* 0x000000041c0d7981 */ /* 0x000962000c2e1900 */
[----:B-1----:R-:W-:-:S02]  /*0960*/  LOP3.LUT R15, R24, 0x40, RZ, 0xc0, !PT ;  /* 0x00000040180f7812 */ /* 0x002fc400078ec0ff */
[----:B------:R-:W-:-:S04]  /*0970*/  LEA R14, P2, R6, UR6, 0x2 ;  /* 0x00000006060e7c11 */ /* 0x000fc8000f8410ff */
[----:B------:R-:W-:Y:S02]  /*0980*/  LEA.HI.X R6, R6, UR7, R7, 0x2, P2 ;  /* 0x0000000706067c11 */ /* 0x000fe400090f1407 */
[----:B------:R-:W-:Y:S02]  /*0990*/  IADD3 R10, P4, P5, R10, R14, R15 ;  /* 0x0000000e0a0a7210 */ /* 0x000fe40007d9e00f */
[C---:B------:R-:W-:Y:S02]  /*09a0*/  IADD3 R24, P2, P3, R2.reuse, R23, R25 ;  /* 0x0000001702187210 */ /* 0x040fe40007b5e019 */
[----:B------:R-:W-:Y:S02]  /*09b0*/  IADD3.X R11, R11, R6, RZ, P4, P5 ;  /* 0x000000060b0b7210 */ /* 0x000fe400027ea4ff */
[----:B----4-:R-:W-:Y:S02]  /*09c0*/  IADD3 R28, P4, P5, R2, R14, R15 ;  /* 0x0000000e021c7210 */ /* 0x010fe40007d9e00f */
[----:B------:R-:W-:-:S02]  /*09d0*/  IADD3.X R25, R0, R26, RZ, P2, P3 ;  /* 0x0000001a00197210 */ /* 0x000fc400017e64ff */
[C---:B------:R-:W-:Y:S02]  /*09e0*/  IADD3.X R23, R0.reuse, R27, RZ, P0, P1 ;  /* 0x0000001b00177210 */ /* 0x040fe400007e24ff */
[----:B------:R-:W-:Y:S01]  /*09f0*/  IADD3.X R29, R0, R6, RZ, P4, P5 ;  /* 0x00000006001d7210 */ /* 0x000fe200027ea4ff */
[----:B------:R-:W-:Y:S02]  /*0a00*/  IMAD.WIDE R6, R21, 0x4, R10 ;  /* 0x0000000415067825 */ /* 0x000fe400078e020a */
[----:B------:R-:W1:Y:S02]  /*0a10*/  LDC.64 R10, c[0x0][0x238] ;  /* 0x00008e00ff0a7b82 */ /* 0x000e640000000a00 */
[C---:B------:R-:W-:Y:S02]  /*0a20*/  IMAD.WIDE R24, R20.reuse, 0x4, R24 ;  /* 0x0000000414187825 */ /* 0x040fe400078e0218 */
[----:B------:R-:W2:Y:S02]  /*0a30*/  LDG.E.EL R7, desc[UR4][R6.64] ;  /* 0x0000000406077981 */ /* 0x000ea4000c2e1900 */
[----:B------:R-:W-:-:S02]  /*0a40*/  IMAD.WIDE R22, R20, 0x4, R22 ;  /* 0x0000000414167825 */ /* 0x000fc400078e0216 */
[----:B------:R-:W4:Y:S02]  /*0a50*/  LDG.E.EL R24, desc[UR4][R24.64] ;  /* 0x0000000418187981 */ /* 0x000f24000c2e1900 */
[----:B------:R-:W-:Y:S02]  /*0a60*/  IMAD.WIDE R28, R20, 0x4, R28 ;  /* 0x00000004141c7825 */ /* 0x000fe400078e021c */
[----:B------:R-:W5:Y:S04]  /*0a70*/  LDG.E.EL R22, desc[UR4][R22.64] ;  /* 0x0000000416167981 */ /* 0x000f68000c2e1900 */
[----:B------:R-:W4:Y:S01]  /*0a80*/  LDG.E.EL R29, desc[UR4][R28.64] ;  /* 0x000000041c1d7981 */ /* 0x000f22000c2e1900 */
[----:B-1----:R-:W-:-:S04]  /*0a90*/  IMAD.WIDE R2, R3, 0x4, R10 ;  /* 0x0000000403027825 */ /* 0x002fc800078e020a */
[----:B---3--:R-:W-:-:S04]  /*0aa0*/  FADD R5, -R12, R5 ;  /* 0x000000050c057221 */ /* 0x008fc80000000100 */
[----:B------:R-:W-:Y:S01]  /*0ab0*/  FFMA R10, R18, R5, R12 ;  /* 0x00000005120a7223 */ /* 0x000fe2000000000c */
[----:B--2---:R-:W-:-:S04]  /*0ac0*/  FADD R11, -R4, R7 ;  /* 0x00000007040b7221 */ /* 0x004fc80000000100 */
[----:B------:R-:W-:Y:S01]  /*0ad0*/  FFMA R11, R19, R11, R4 ;  /* 0x0000000b130b7223 */ /* 0x000fe20000000004 */
[----:B-----5:R-:W-:Y:S01]  /*0ae0*/  FADD R0, -R13, R22 ;  /* 0x000000160d007221 */ /* 0x020fe20000000100 */
[----:B----4-:R-:W-:-:S03]  /*0af0*/  FADD R15, -R24, R29 ;  /* 0x0000001d180f7221 */ /* 0x010fc60000000100 */
[----:B------:R-:W-:Y:S01]  /*0b00*/  FFMA R18, R18, R0, R13 ;  /* 0x0000000012127223 */ /* 0x000fe2000000000d */
[----:B------:R-:W-:Y:S01]  /*0b10*/  FFMA R19, R19, R15, R24 ;  /* 0x0000000f13137223 */ /* 0x000fe20000000018 */
[----:B------:R-:W-:Y:S04]  /*0b20*/  STG.E.128 desc[UR4][R2.64], R8 ;  /* 0x0000000802007986 */ /* 0x000fe8000c101d04 */
[----:B------:R-:W-:Y:S01]  /*0b30*/  STG.E.128 desc[UR4][R2.64+0x800], R16 ;  /* 0x0008001002007986 */ /* 0x000fe2000c101d04 */
[----:B------:R-:W-:Y:S05]  /*0b40*/  EXIT ;  /* 0x000000000000794d */ /* 0x000fea0003800000 */
.L_x_0:
[----:B------:R-:W-:-:S00]  /*0b50*/  BRA `(.L_x_0) ;  /* 0xfffffffc00fc7947 */ /* 0x000fc0000383ffff */
[----:B------:R-:W-:-:S00]  /*0b60*/  NOP ;  /* 0x0000000000007918 */ /* 0x000fc00000000000 */
        /* <DEDUP_REMOVED lines=9> */
.L_x_1:


//--------------------- .nv.constant0.triton_poi_fused__unsafe_index_add_mul_sub_97 --------------------------
	.section	.nv.constant0.triton_poi_fused__unsafe_index_add_mul_sub_97,"a",@progbits
	.sectionflags	@""
	.align	4
.nv.constant0.triton_poi_fused__unsafe_index_add_mul_sub_97:
	.zero		580
